//
// Generated by NVIDIA NVVM Compiler
//
// Compiler Build ID: CL-36424714
// Cuda compilation tools, release 13.0, V13.0.88
// Based on NVVM 20.0.0
//

.version 9.0
.target sm_100
.address_size 64

	// .globl	_Z9vectorAddPfS_S_

.visible .entry _Z9vectorAddPfS_S_(
	.param .u64 .ptr .align 1 _Z9vectorAddPfS_S__param_0,
	.param .u64 .ptr .align 1 _Z9vectorAddPfS_S__param_1,
	.param .u64 .ptr .align 1 _Z9vectorAddPfS_S__param_2
)
{
	.reg .pred 	%p<2>;
	.reg .b32 	%r<5>;
	.reg .b32 	%f<4>;
	.reg .b64 	%rd<11>;

	ld.param.u64 	%rd1, [_Z9vectorAddPfS_S__param_0];
	ld.param.u64 	%rd2, [_Z9vectorAddPfS_S__param_1];
	ld.param.u64 	%rd3, [_Z9vectorAddPfS_S__param_2];
	mov.u32 	%r2, %ctaid.x;
	mov.u32 	%r3, %ntid.x;
	mov.u32 	%r4, %tid.x;
	mad.lo.s32 	%r1, %r2, %r3, %r4;
	setp.gt.s32 	%p1, %r1, 511;
	@%p1 bra 	$L__BB0_2;
	cvta.to.global.u64 	%rd4, %rd1;
	cvta.to.global.u64 	%rd5, %rd2;
	cvta.to.global.u64 	%rd6, %rd3;
	mul.wide.s32 	%rd7, %r1, 4;
	add.s64 	%rd8, %rd4, %rd7;
	ld.global.f32 	%f1, [%rd8];
	add.s64 	%rd9, %rd5, %rd7;
	ld.global.f32 	%f2, [%rd9];
	add.f32 	%f3, %f1, %f2;
	add.s64 	%rd10, %rd6, %rd7;
	st.global.f32 	[%rd10], %f3;
$L__BB0_2:
	ret;

}


// ===== COMPILED SASS (sm_100) =====

	.target	sm_100

	.elftype	@"ET_EXEC"


//--------------------- .note.nv.tkinfo           --------------------------
	.section	.note.nv.tkinfo,"",@"SHT_NOTE"
	.sectionflags	@"SHF_NOTE_NV_TKINFO"
	.tkinfo
        /*0018*/ 	.word	0x00000002
        /*0030*/ 	.string	""
        /*0030*/ 	.string	"ptxas"
        /*0030*/ 	.string	"Cuda compilation tools, release 13.0, V13.0.88"
        /*0030*/ 	.string	"Build cuda_13.0.r13.0/compiler.36424714_0"
        /*0030*/ 	.string	"-arch sm_100 -m 64 "



//--------------------- .note.nv.cuinfo           --------------------------
	.section	.note.nv.cuinfo,"",@"SHT_NOTE"
	.sectionflags	@"SHF_NOTE_NV_CUINFO"
        /*0018*/ 	.short	0x0002
        /*001a*/ 	.short	0x0064
        /*001c*/ 	.short	0x0082
	.zero		2


//--------------------- .nv.info                  --------------------------
	.section	.nv.info,"",@"SHT_CUDA_INFO"
	.align	4


	//----- nvinfo : EIATTR_REGCOUNT
	.align		4
        /*0000*/ 	.byte	0x04, 0x2f
        /*0002*/ 	.short	(.L_1 - .L_0)
	.align		4
.L_0:
        /*0004*/ 	.word	index@(_Z9vectorAddPfS_S_)
        /*0008*/ 	.word	0x0000000c


	//----- nvinfo : EIATTR_FRAME_SIZE
	.align		4
.L_1:
        /*000c*/ 	.byte	0x04, 0x11
        /*000e*/ 	.short	(.L_3 - .L_2)
	.align		4
.L_2:
        /*0010*/ 	.word	index@(_Z9vectorAddPfS_S_)
        /*0014*/ 	.word	0x00000000


	//----- nvinfo : EIATTR_MIN_STACK_SIZE
	.align		4
.L_3:
        /*0018*/ 	.byte	0x04, 0x12
        /*001a*/ 	.short	(.L_5 - .L_4)
	.align		4
.L_4:
        /*001c*/ 	.word	index@(_Z9vectorAddPfS_S_)
        /*0020*/ 	.word	0x00000000
.L_5:


//--------------------- .nv.compat                --------------------------
	.section	.nv.compat,"",@"SHT_CUDA_COMPAT_INFO"
	.align	4
        /*0000*/ 	.byte	0x02, 0x09, 0x00, 0x00, 0x02, 0x02, 0x01, 0x00, 0x02, 0x05, 0x05, 0x00, 0x03, 0x07, 0x01, 0x01
        /*0010*/ 	.byte	0x02, 0x03, 0x00, 0x00, 0x02, 0x06, 0x01, 0x00, 0x04, 0x0b, 0x08, 0x00, 0x09, 0x00, 0x00, 0x00
        /*0020*/ 	.byte	0x00, 0x00, 0x00, 0x00


//--------------------- .nv.info._Z9vectorAddPfS_S_ --------------------------
	.section	.nv.info._Z9vectorAddPfS_S_,"",@"SHT_CUDA_INFO"
	.sectionflags	@""
	.align	4


	//----- nvinfo : EIATTR_CUDA_API_VERSION
	.align		4
        /*0000*/ 	.byte	0x04, 0x37
        /*0002*/ 	.short	(.L_7 - .L_6)
.L_6:
        /*0004*/ 	.word	0x00000082


	//----- nvinfo : EIATTR_KPARAM_INFO
	.align		4
.L_7:
        /*0008*/ 	.byte	0x04, 0x17
        /*000a*/ 	.short	(.L_9 - .L_8)
.L_8:
        /*000c*/ 	.word	0x00000000
        /*0010*/ 	.short	0x0002
        /*0012*/ 	.short	0x0010
        /*0014*/ 	.byte	0x00, 0xf5, 0x21, 0x00


	//----- nvinfo : EIATTR_KPARAM_INFO
	.align		4
.L_9:
        /*0018*/ 	.byte	0x04, 0x17
        /*001a*/ 	.short	(.L_11 - .L_10)
.L_10:
        /*001c*/ 	.word	0x00000000
        /*0020*/ 	.short	0x0001
        /*0022*/ 	.short	0x0008
        /*0024*/ 	.byte	0x00, 0xf5, 0x21, 0x00


	//----- nvinfo : EIATTR_KPARAM_INFO
	.align		4
.L_11:
        /*0028*/ 	.byte	0x04, 0x17
        /*002a*/ 	.short	(.L_13 - .L_12)
.L_12:
        /*002c*/ 	.word	0x00000000
        /*0030*/ 	.short	0x0000
        /*0032*/ 	.short	0x0000
        /*0034*/ 	.byte	0x00, 0xf5, 0x21, 0x00


	//----- nvinfo : EIATTR_SPARSE_MMA_MASK
	.align		4
.L_13:
        /*0038*/ 	.byte	0x03, 0x50
        /*003a*/ 	.short	0x0000


	//----- nvinfo : EIATTR_MAXREG_COUNT
	.align		4
        /*003c*/ 	.byte	0x03, 0x1b
        /*003e*/ 	.short	0x00ff


	//----- nvinfo : EIATTR_MERCURY_ISA_VERSION
	.align		4
        /*0040*/ 	.byte	0x03, 0x5f
        /*0042*/ 	.short	0x0101


	//----- nvinfo : EIATTR_VRC_CTA_INIT_COUNT
	.align		4
        /*0044*/ 	.byte	0x02, 0x4a
	.zero		1
	.zero		1


	//----- nvinfo : EIATTR_EXIT_INSTR_OFFSETS
	.align		4
        /*0048*/ 	.byte	0x04, 0x1c
        /*004a*/ 	.short	(.L_15 - .L_14)


	//   ....[0]....
.L_14:
        /*004c*/ 	.word	0x00000060


	//   ....[1]....
        /*0050*/ 	.word	0x00000120


	//----- nvinfo : EIATTR_CBANK_PARAM_SIZE
	.align		4
.L_15:
        /*0054*/ 	.byte	0x03, 0x19
        /*0056*/ 	.short	0x0018


	//----- nvinfo : EIATTR_PARAM_CBANK
	.align		4
        /*0058*/ 	.byte	0x04, 0x0a
        /*005a*/ 	.short	(.L_17 - .L_16)
	.align		4
.L_16:
        /*005c*/ 	.word	index@(.nv.constant0._Z9vectorAddPfS_S_)
        /*0060*/ 	.short	0x0380
        /*0062*/ 	.short	0x0018


	//----- nvinfo : EIATTR_SW_WAR
	.align		4
.L_17:
        /*0064*/ 	.byte	0x04, 0x36
        /*0066*/ 	.short	(.L_19 - .L_18)
.L_18:
        /*0068*/ 	.word	0x00000008
.L_19:


//--------------------- .nv.callgraph             --------------------------
	.section	.nv.callgraph,"",@"SHT_CUDA_CALLGRAPH"
	.align	4
	.sectionentsize	8
	.align		4
        /*0000*/ 	.word	0x00000000
	.align		4
        /*0004*/ 	.word	0xffffffff
	.align		4
        /*0008*/ 	.word	0x00000000
	.align		4
        /*000c*/ 	.word	0xfffffffe
	.align		4
        /*0010*/ 	.word	0x00000000
	.align		4
        /*0014*/ 	.word	0xfffffffd
	.align		4
        /*0018*/ 	.word	0x00000000
	.align		4
        /*001c*/ 	.word	0xfffffffc


//--------------------- .text._Z9vectorAddPfS_S_  --------------------------
	.section	.text._Z9vectorAddPfS_S_,"ax",@progbits
	.align	128
        .global         _Z9vectorAddPfS_S_
        .type           _Z9vectorAddPfS_S_,@function
        .size           _Z9vectorAddPfS_S_,(.L_x_1 - _Z9vectorAddPfS_S_)
        .other          _Z9vectorAddPfS_S_,@"STO_CUDA_ENTRY STV_DEFAULT"
_Z9vectorAddPfS_S_:
.text._Z9vectorAddPfS_S_:
[----:B------:R-:W-:Y:S01]  /*0000*/  LDC R1, c[0x0][0x37c] ;  /* 0x0000df00ff017b82 */ /* 0x000fe20000000800 */
[----:B------:R-:W0:Y:S07]  /*0010*/  S2R R0, SR_TID.X ;  /* 0x0000000000007919 */ /* 0x000e2e0000002100 */
[----:B------:R-:W0:Y:S08]  /*0020*/  S2UR UR4, SR_CTAID.X ;  /* 0x00000000000479c3 */ /* 0x000e300000002500 */
[----:B------:R-:W0:Y:S02]  /*0030*/  LDC R9, c[0x0][0x360] ;  /* 0x0000d800ff097b82 */ /* 0x000e240000000800 */
[----:B0-----:R-:W-:-:S05]  /*0040*/  IMAD R9, R9, UR4, R0 ;  /* 0x0000000409097c24 */ /* 0x001fca000f8e0200 */
[----:B------:R-:W-:-:S13]  /*0050*/  ISETP.GT.AND P0, PT, R9, 0x1ff, PT ;  /* 0x000001ff0900780c */ /* 0x000fda0003f04270 */
[----:B------:R-:W-:Y:S05]  /*0060*/  @P0 EXIT ;  /* 0x000000000000094d */ /* 0x000fea0003800000 */
[----:B------:R-:W0:Y:S01]  /*0070*/  LDC.64 R2, c[0x0][0x380] ;  /* 0x0000e000ff027b82 */ /* 0x000e220000000a00 */
[----:B------:R-:W1:Y:S07]  /*0080*/  LDCU.64 UR4, c[0x0][0x358] ;  /* 0x00006b00ff0477ac */ /* 0x000e6e0008000a00 */
[----:B------:R-:W2:Y:S08]  /*0090*/  LDC.64 R4, c[0x0][0x388] ;  /* 0x0000e200ff047b82 */ /* 0x000eb00000000a00 */
[----:B------:R-:W3:Y:S01]  /*00a0*/  LDC.64 R6, c[0x0][0x390] ;  /* 0x0000e400ff067b82 */ /* 0x000ee20000000a00 */
[----:B0-----:R-:W-:-:S06]  /*00b0*/  IMAD.WIDE R2, R9, 0x4, R2 ;  /* 0x0000000409027825 */ /* 0x001fcc00078e0202 */
[----:B-1----:R-:W4:Y:S01]  /*00c0*/  LDG.E R2, desc[UR4][R2.64] ;  /* 0x0000000402027981 */ /* 0x002f22000c1e1900 */
[----:B--2---:R-:W-:-:S06]  /*00d0*/  IMAD.WIDE R4, R9, 0x4, R4 ;  /* 0x0000000409047825 */ /* 0x004fcc00078e0204 */
[----:B------:R-:W4:Y:S01]  /*00e0*/  LDG.E R5, desc[UR4][R4.64] ;  /* 0x0000000404057981 */ /* 0x000f22000c1e1900 */
[----:B---3--:R-:W-:-:S04]  /*00f0*/  IMAD.WIDE R6, R9, 0x4, R6 ;  /* 0x0000000409067825 */ /* 0x008fc800078e0206 */
[----:B----4-:R-:W-:-:S05]  /*0100*/  FADD R9, R2, R5 ;  /* 0x0000000502097221 */ /* 0x010fca0000000000 */
[----:B------:R-:W-:Y:S01]  /*0110*/  STG.E desc[UR4][R6.64], R9 ;  /* 0x0000000906007986 */ /* 0x000fe2000c101904 */
[----:B------:R-:W-:Y:S05]  /*0120*/  EXIT ;  /* 0x000000000000794d */ /* 0x000fea0003800000 */
.L_x_0:
[----:B------:R-:W-:-:S00]  /*0130*/  BRA `(.L_x_0) ;  /* 0xfffffffc00fc7947 */ /* 0x000fc0000383ffff */
[----:B------:R-:W-:-:S00]  /*0140*/  NOP ;  /* 0x0000000000007918 */ /* 0x000fc00000000000 */
        /* <DEDUP_REMOVED lines=11> */
.L_x_1:


//--------------------- .nv.shared.reserved.0     --------------------------
	.section	.nv.shared.reserved.0,"aw",@nobits
	.weak		__nv_reservedSMEM_offset_0_alias
	.size		__nv_reservedSMEM_offset_0_alias, 0, 64
	.other		__nv_reservedSMEM_offset_0_alias,@"STO_CUDA_RESERVED_SHARED STV_DEFAULT"
__nv_reservedSMEM_offset_0_alias:
	.zero		0
	.zero		64


//--------------------- .nv.constant0._Z9vectorAddPfS_S_ --------------------------
	.section	.nv.constant0._Z9vectorAddPfS_S_,"a",@progbits
	.sectionflags	@""
	.align	4
.nv.constant0._Z9vectorAddPfS_S_:
	.zero		920


//--------------------- SYMBOLS --------------------------

	.type		.nv.reservedSmem.offset0,@object
	.size		.nv.reservedSmem.offset0,0x4
